//
// Generated by NVIDIA NVVM Compiler
//
// Compiler Build ID: CL-36424714
// Cuda compilation tools, release 13.0, V13.0.88
// Based on NVVM 20.0.0
//

.version 9.0
.target sm_100
.address_size 64

	// .globl	_Z25reduce_complete_unrollingPiS_i

.visible .entry _Z25reduce_complete_unrollingPiS_i(
	.param .u64 .ptr .align 1 _Z25reduce_complete_unrollingPiS_i_param_0,
	.param .u64 .ptr .align 1 _Z25reduce_complete_unrollingPiS_i_param_1,
	.param .u32 _Z25reduce_complete_unrollingPiS_i_param_2
)
{
	.reg .pred 	%p<16>;
	.reg .b32 	%r<65>;
	.reg .b64 	%rd<28>;

	ld.param.u64 	%rd6, [_Z25reduce_complete_unrollingPiS_i_param_0];
	ld.param.u64 	%rd5, [_Z25reduce_complete_unrollingPiS_i_param_1];
	ld.param.u32 	%r6, [_Z25reduce_complete_unrollingPiS_i_param_2];
	cvta.to.global.u64 	%rd1, %rd6;
	mov.u32 	%r1, %ntid.x;
	mov.u32 	%r2, %ctaid.x;
	mul.lo.s32 	%r7, %r2, %r1;
	shl.b32 	%r8, %r7, 3;
	mov.u32 	%r3, %tid.x;
	add.s32 	%r4, %r8, %r3;
	cvt.u64.u32 	%rd2, %r8;
	mad.lo.s32 	%r5, %r1, 7, %r4;
	setp.ge.u32 	%p1, %r5, %r6;
	@%p1 bra 	$L__BB0_2;
	mul.wide.u32 	%rd7, %r4, 4;
	add.s64 	%rd8, %rd1, %rd7;
	ld.global.u32 	%r9, [%rd8];
	mad.lo.s32 	%r10, %r1, -6, %r5;
	mul.wide.u32 	%rd9, %r10, 4;
	add.s64 	%rd10, %rd1, %rd9;
	ld.global.u32 	%r11, [%rd10];
	add.s32 	%r12, %r10, %r1;
	mul.wide.u32 	%rd11, %r12, 4;
	add.s64 	%rd12, %rd1, %rd11;
	ld.global.u32 	%r13, [%rd12];
	add.s32 	%r14, %r12, %r1;
	mul.wide.u32 	%rd13, %r14, 4;
	add.s64 	%rd14, %rd1, %rd13;
	ld.global.u32 	%r15, [%rd14];
	add.s32 	%r16, %r14, %r1;
	mul.wide.u32 	%rd15, %r16, 4;
	add.s64 	%rd16, %rd1, %rd15;
	ld.global.u32 	%r17, [%rd16];
	add.s32 	%r18, %r16, %r1;
	mul.wide.u32 	%rd17, %r18, 4;
	add.s64 	%rd18, %rd1, %rd17;
	ld.global.u32 	%r19, [%rd18];
	add.s32 	%r20, %r18, %r1;
	mul.wide.u32 	%rd19, %r20, 4;
	add.s64 	%rd20, %rd1, %rd19;
	ld.global.u32 	%r21, [%rd20];
	mul.wide.u32 	%rd21, %r5, 4;
	add.s64 	%rd22, %rd1, %rd21;
	ld.global.u32 	%r22, [%rd22];
	add.s32 	%r23, %r11, %r9;
	add.s32 	%r24, %r23, %r13;
	add.s32 	%r25, %r24, %r15;
	add.s32 	%r26, %r25, %r17;
	add.s32 	%r27, %r26, %r19;
	add.s32 	%r28, %r27, %r21;
	add.s32 	%r29, %r28, %r22;
	st.global.u32 	[%rd8], %r29;
$L__BB0_2:
	shl.b64 	%rd23, %rd2, 2;
	add.s64 	%rd3, %rd1, %rd23;
	bar.sync 	0;
	setp.lt.u32 	%p2, %r1, 1024;
	setp.gt.u32 	%p3, %r3, 511;
	mul.wide.u32 	%rd24, %r3, 4;
	add.s64 	%rd4, %rd3, %rd24;
	or.pred  	%p4, %p2, %p3;
	@%p4 bra 	$L__BB0_4;
	ld.global.u32 	%r31, [%rd4+2048];
	ld.global.u32 	%r32, [%rd4];
	add.s32 	%r33, %r32, %r31;
	st.global.u32 	[%rd4], %r33;
$L__BB0_4:
	bar.sync 	0;
	setp.lt.u32 	%p5, %r1, 512;
	setp.gt.u32 	%p6, %r3, 255;
	or.pred  	%p7, %p5, %p6;
	@%p7 bra 	$L__BB0_6;
	ld.global.u32 	%r35, [%rd4+1024];
	ld.global.u32 	%r36, [%rd4];
	add.s32 	%r37, %r36, %r35;
	st.global.u32 	[%rd4], %r37;
$L__BB0_6:
	bar.sync 	0;
	setp.lt.u32 	%p8, %r1, 256;
	setp.gt.u32 	%p9, %r3, 127;
	or.pred  	%p10, %p8, %p9;
	@%p10 bra 	$L__BB0_8;
	ld.global.u32 	%r39, [%rd4+512];
	ld.global.u32 	%r40, [%rd4];
	add.s32 	%r41, %r40, %r39;
	st.global.u32 	[%rd4], %r41;
$L__BB0_8:
	bar.sync 	0;
	setp.lt.u32 	%p11, %r1, 128;
	setp.gt.u32 	%p12, %r3, 63;
	or.pred  	%p13, %p11, %p12;
	@%p13 bra 	$L__BB0_10;
	ld.global.u32 	%r43, [%rd4+256];
	ld.global.u32 	%r44, [%rd4];
	add.s32 	%r45, %r44, %r43;
	st.global.u32 	[%rd4], %r45;
$L__BB0_10:
	bar.sync 	0;
	setp.gt.u32 	%p14, %r3, 31;
	@%p14 bra 	$L__BB0_13;
	ld.volatile.global.u32 	%r46, [%rd4+128];
	ld.volatile.global.u32 	%r47, [%rd4];
	add.s32 	%r48, %r47, %r46;
	st.volatile.global.u32 	[%rd4], %r48;
	ld.volatile.global.u32 	%r49, [%rd4+64];
	ld.volatile.global.u32 	%r50, [%rd4];
	add.s32 	%r51, %r50, %r49;
	st.volatile.global.u32 	[%rd4], %r51;
	ld.volatile.global.u32 	%r52, [%rd4+32];
	ld.volatile.global.u32 	%r53, [%rd4];
	add.s32 	%r54, %r53, %r52;
	st.volatile.global.u32 	[%rd4], %r54;
	ld.volatile.global.u32 	%r55, [%rd4+16];
	ld.volatile.global.u32 	%r56, [%rd4];
	add.s32 	%r57, %r56, %r55;
	st.volatile.global.u32 	[%rd4], %r57;
	ld.volatile.global.u32 	%r58, [%rd4+8];
	ld.volatile.global.u32 	%r59, [%rd4];
	add.s32 	%r60, %r59, %r58;
	st.volatile.global.u32 	[%rd4], %r60;
	ld.volatile.global.u32 	%r61, [%rd4+4];
	ld.volatile.global.u32 	%r62, [%rd4];
	add.s32 	%r63, %r62, %r61;
	st.volatile.global.u32 	[%rd4], %r63;
	setp.ne.s32 	%p15, %r3, 0;
	@%p15 bra 	$L__BB0_13;
	ld.global.u32 	%r64, [%rd3];
	cvta.to.global.u64 	%rd25, %rd5;
	mul.wide.u32 	%rd26, %r2, 4;
	add.s64 	%rd27, %rd25, %rd26;
	st.global.u32 	[%rd27], %r64;
$L__BB0_13:
	ret;

}


// ===== COMPILED SASS (sm_100) =====

	.target	sm_100

	.elftype	@"ET_EXEC"


//--------------------- .note.nv.tkinfo           --------------------------
	.section	.note.nv.tkinfo,"",@"SHT_NOTE"
	.sectionflags	@"SHF_NOTE_NV_TKINFO"
	.tkinfo
        /*0018*/ 	.word	0x00000002
        /*0030*/ 	.string	""
        /*0030*/ 	.string	"ptxas"
        /*0030*/ 	.string	"Cuda compilation tools, release 13.0, V13.0.88"
        /*0030*/ 	.string	"Build cuda_13.0.r13.0/compiler.36424714_0"
        /*0030*/ 	.string	"-arch sm_100 -m 64 "



//--------------------- .note.nv.cuinfo           --------------------------
	.section	.note.nv.cuinfo,"",@"SHT_NOTE"
	.sectionflags	@"SHF_NOTE_NV_CUINFO"
        /*0018*/ 	.short	0x0002
        /*001a*/ 	.short	0x0064
        /*001c*/ 	.short	0x0082
	.zero		2


//--------------------- .nv.info                  --------------------------
	.section	.nv.info,"",@"SHT_CUDA_INFO"
	.align	4


	//----- nvinfo : EIATTR_REGCOUNT
	.align		4
        /*0000*/ 	.byte	0x04, 0x2f
        /*0002*/ 	.short	(.L_1 - .L_0)
	.align		4
.L_0:
        /*0004*/ 	.word	index@(_Z25reduce_complete_unrollingPiS_i)
        /*0008*/ 	.word	0x0000001a


	//----- nvinfo : EIATTR_FRAME_SIZE
	.align		4
.L_1:
        /*000c*/ 	.byte	0x04, 0x11
        /*000e*/ 	.short	(.L_3 - .L_2)
	.align		4
.L_2:
        /*0010*/ 	.word	index@(_Z25reduce_complete_unrollingPiS_i)
        /*0014*/ 	.word	0x00000000


	//----- nvinfo : EIATTR_MIN_STACK_SIZE
	.align		4
.L_3:
        /*0018*/ 	.byte	0x04, 0x12
        /*001a*/ 	.short	(.L_5 - .L_4)
	.align		4
.L_4:
        /*001c*/ 	.word	index@(_Z25reduce_complete_unrollingPiS_i)
        /*0020*/ 	.word	0x00000000
.L_5:


//--------------------- .nv.compat                --------------------------
	.section	.nv.compat,"",@"SHT_CUDA_COMPAT_INFO"
	.align	4
        /*0000*/ 	.byte	0x02, 0x09, 0x00, 0x00, 0x02, 0x02, 0x01, 0x00, 0x02, 0x05, 0x05, 0x00, 0x03, 0x07, 0x01, 0x01
        /*0010*/ 	.byte	0x02, 0x03, 0x00, 0x00, 0x02, 0x06, 0x01, 0x00, 0x04, 0x0b, 0x08, 0x00, 0x09, 0x00, 0x00, 0x00
        /*0020*/ 	.byte	0x00, 0x00, 0x00, 0x00


//--------------------- .nv.info._Z25reduce_complete_unrollingPiS_i --------------------------
	.section	.nv.info._Z25reduce_complete_unrollingPiS_i,"",@"SHT_CUDA_INFO"
	.sectionflags	@""
	.align	4


	//----- nvinfo : EIATTR_CUDA_API_VERSION
	.align		4
        /*0000*/ 	.byte	0x04, 0x37
        /*0002*/ 	.short	(.L_7 - .L_6)
.L_6:
        /*0004*/ 	.word	0x00000082


	//----- nvinfo : EIATTR_KPARAM_INFO
	.align		4
.L_7:
        /*0008*/ 	.byte	0x04, 0x17
        /*000a*/ 	.short	(.L_9 - .L_8)
.L_8:
        /*000c*/ 	.word	0x00000000
        /*0010*/ 	.short	0x0002
        /*0012*/ 	.short	0x0010
        /*0014*/ 	.byte	0x00, 0xf0, 0x11, 0x00


	//----- nvinfo : EIATTR_KPARAM_INFO
	.align		4
.L_9:
        /*0018*/ 	.byte	0x04, 0x17
        /*001a*/ 	.short	(.L_11 - .L_10)
.L_10:
        /*001c*/ 	.word	0x00000000
        /*0020*/ 	.short	0x0001
        /*0022*/ 	.short	0x0008
        /*0024*/ 	.byte	0x00, 0xf5, 0x21, 0x00


	//----- nvinfo : EIATTR_KPARAM_INFO
	.align		4
.L_11:
        /*0028*/ 	.byte	0x04, 0x17
        /*002a*/ 	.short	(.L_13 - .L_12)
.L_12:
        /*002c*/ 	.word	0x00000000
        /*0030*/ 	.short	0x0000
        /*0032*/ 	.short	0x0000
        /*0034*/ 	.byte	0x00, 0xf5, 0x21, 0x00


	//----- nvinfo : EIATTR_SPARSE_MMA_MASK
	.align		4
.L_13:
        /*0038*/ 	.byte	0x03, 0x50
        /*003a*/ 	.short	0x0000


	//----- nvinfo : EIATTR_MAXREG_COUNT
	.align		4
        /*003c*/ 	.byte	0x03, 0x1b
        /*003e*/ 	.short	0x00ff


	//----- nvinfo : EIATTR_NUM_BARRIERS
	.align		4
        /*0040*/ 	.byte	0x02, 0x4c
        /*0042*/ 	.byte	0x01
	.zero		1


	//----- nvinfo : EIATTR_MERCURY_ISA_VERSION
	.align		4
        /*0044*/ 	.byte	0x03, 0x5f
        /*0046*/ 	.short	0x0101


	//----- nvinfo : EIATTR_VRC_CTA_INIT_COUNT
	.align		4
        /*0048*/ 	.byte	0x02, 0x4a
	.zero		1
	.zero		1


	//----- nvinfo : EIATTR_EXIT_INSTR_OFFSETS
	.align		4
        /*004c*/ 	.byte	0x04, 0x1c
        /*004e*/ 	.short	(.L_15 - .L_14)


	//   ....[0]....
.L_14:
        /*0050*/ 	.word	0x00000580


	//   ....[1]....
        /*0054*/ 	.word	0x00000720


	//   ....[2]....
        /*0058*/ 	.word	0x00000770


	//----- nvinfo : EIATTR_CRS_STACK_SIZE
	.align		4
.L_15:
        /*005c*/ 	.byte	0x04, 0x1e
        /*005e*/ 	.short	(.L_17 - .L_16)
.L_16:
        /*0060*/ 	.word	0x00000000


	//----- nvinfo : EIATTR_CBANK_PARAM_SIZE
	.align		4
.L_17:
        /*0064*/ 	.byte	0x03, 0x19
        /*0066*/ 	.short	0x0014


	//----- nvinfo : EIATTR_PARAM_CBANK
	.align		4
        /*0068*/ 	.byte	0x04, 0x0a
        /*006a*/ 	.short	(.L_19 - .L_18)
	.align		4
.L_18:
        /*006c*/ 	.word	index@(.nv.constant0._Z25reduce_complete_unrollingPiS_i)
        /*0070*/ 	.short	0x0380
        /*0072*/ 	.short	0x0014


	//----- nvinfo : EIATTR_SW_WAR
	.align		4
.L_19:
        /*0074*/ 	.byte	0x04, 0x36
        /*0076*/ 	.short	(.L_21 - .L_20)
.L_20:
        /*0078*/ 	.word	0x00000008
.L_21:


//--------------------- .nv.callgraph             --------------------------
	.section	.nv.callgraph,"",@"SHT_CUDA_CALLGRAPH"
	.align	4
	.sectionentsize	8
	.align		4
        /*0000*/ 	.word	0x00000000
	.align		4
        /*0004*/ 	.word	0xffffffff
	.align		4
        /*0008*/ 	.word	0x00000000
	.align		4
        /*000c*/ 	.word	0xfffffffe
	.align		4
        /*0010*/ 	.word	0x00000000
	.align		4
        /*0014*/ 	.word	0xfffffffd
	.align		4
        /*0018*/ 	.word	0x00000000
	.align		4
        /*001c*/ 	.word	0xfffffffc


//--------------------- .text._Z25reduce_complete_unrollingPiS_i --------------------------
	.section	.text._Z25reduce_complete_unrollingPiS_i,"ax",@progbits
	.align	128
        .global         _Z25reduce_complete_unrollingPiS_i
        .type           _Z25reduce_complete_unrollingPiS_i,@function
        .size           _Z25reduce_complete_unrollingPiS_i,(.L_x_11 - _Z25reduce_complete_unrollingPiS_i)
        .other          _Z25reduce_complete_unrollingPiS_i,@"STO_CUDA_ENTRY STV_DEFAULT"
_Z25reduce_complete_unrollingPiS_i:
.text._Z25reduce_complete_unrollingPiS_i:
[----:B------:R-:W-:Y:S01]  /*0000*/  LDC R1, c[0x0][0x37c] ;  /* 0x0000df00ff017b82 */ /* 0x000fe20000000800 */
[----:B------:R-:W0:Y:S07]  /*0010*/  S2R R0, SR_CTAID.X ;  /* 0x0000000000007919 */ /* 0x000e2e0000002500 */
[----:B------:R-:W0:Y:S01]  /*0020*/  LDC R10, c[0x0][0x360] ;  /* 0x0000d800ff0a7b82 */ /* 0x000e220000000800 */
[----:B------:R-:W1:Y:S01]  /*0030*/  LDCU UR4, c[0x0][0x390] ;  /* 0x00007200ff0477ac */ /* 0x000e620008000800 */
[----:B------:R-:W-:Y:S01]  /*0040*/  BSSY.RECONVERGENT B0, `(.L_x_0) ;  /* 0x0000031000007945 */ /* 0x000fe20003800200 */
[----:B------:R-:W2:Y:S05]  /*0050*/  S2R R5, SR_TID.X ;  /* 0x0000000000057919 */ /* 0x000eaa0000002100 */
[----:B------:R-:W3:Y:S01]  /*0060*/  LDC.64 R6, c[0x0][0x380] ;  /* 0x0000e000ff067b82 */ /* 0x000ee20000000a00 */
[----:B0-----:R-:W-:-:S04]  /*0070*/  IMAD R2, R10, R0, RZ ;  /* 0x000000000a027224 */ /* 0x001fc800078e02ff */
[----:B------:R-:W-:Y:S01]  /*0080*/  IMAD.SHL.U32 R4, R2, 0x8, RZ ;  /* 0x0000000802047824 */ /* 0x000fe200078e00ff */
[C---:B--2---:R-:W-:Y:S02]  /*0090*/  ISETP.GT.U32.AND P1, PT, R5.reuse, 0x1ff, PT ;  /* 0x000001ff0500780c */ /* 0x044fe40003f24070 */
[C---:B------:R-:W-:Y:S01]  /*00a0*/  ISETP.GT.U32.AND P2, PT, R5.reuse, 0xff, PT ;  /* 0x000000ff0500780c */ /* 0x040fe20003f44070 */
[----:B------:R-:W-:Y:S01]  /*00b0*/  IMAD.IADD R9, R4, 0x1, R5 ;  /* 0x0000000104097824 */ /* 0x000fe200078e0205 */
[C---:B------:R-:W-:Y:S02]  /*00c0*/  ISETP.GT.U32.AND P3, PT, R5.reuse, 0x7f, PT ;  /* 0x0000007f0500780c */ /* 0x040fe40003f64070 */
[C---:B------:R-:W-:Y:S01]  /*00d0*/  ISETP.GT.U32.AND P0, PT, R5.reuse, 0x3f, PT ;  /* 0x0000003f0500780c */ /* 0x040fe20003f04070 */
[----:B------:R-:W-:Y:S01]  /*00e0*/  IMAD R11, R10, 0x7, R9 ;  /* 0x000000070a0b7824 */ /* 0x000fe200078e0209 */
[----:B---3--:R-:W-:Y:S02]  /*00f0*/  LEA R2, P6, R4, R6, 0x2 ;  /* 0x0000000604027211 */ /* 0x008fe400078c10ff */
[----:B------:R-:W-:-:S02]  /*0100*/  ISETP.GT.U32.AND P4, PT, R5, 0x1f, PT ;  /* 0x0000001f0500780c */ /* 0x000fc40003f84070 */
[----:B-1----:R-:W-:Y:S01]  /*0110*/  ISETP.GE.U32.AND P5, PT, R11, UR4, PT ;  /* 0x000000040b007c0c */ /* 0x002fe2000bfa6070 */
[----:B------:R-:W0:Y:S01]  /*0120*/  LDCU.64 UR4, c[0x0][0x358] ;  /* 0x00006b00ff0477ac */ /* 0x000e220008000a00 */
[C---:B------:R-:W-:Y:S02]  /*0130*/  ISETP.LT.U32.OR P1, PT, R10.reuse, 0x400, P1 ;  /* 0x000004000a00780c */ /* 0x040fe40000f21470 */
[C---:B------:R-:W-:Y:S02]  /*0140*/  ISETP.LT.U32.OR P2, PT, R10.reuse, 0x200, P2 ;  /* 0x000002000a00780c */ /* 0x040fe40001741470 */
[C---:B------:R-:W-:Y:S02]  /*0150*/  ISETP.LT.U32.OR P3, PT, R10.reuse, 0x100, P3 ;  /* 0x000001000a00780c */ /* 0x040fe40001f61470 */
[----:B------:R-:W-:Y:S02]  /*0160*/  ISETP.LT.U32.OR P0, PT, R10, 0x80, P0 ;  /* 0x000000800a00780c */ /* 0x000fe40000701470 */
[----:B------:R-:W-:-:S03]  /*0170*/  LEA.HI.X R3, R4, R7, RZ, 0x2, P6 ;  /* 0x0000000704037211 */ /* 0x000fc600030f14ff */
[----:B------:R-:W-:Y:S08]  /*0180*/  @P5 BRA `(.L_x_1) ;  /* 0x0000000000705947 */ /* 0x000ff00003800000 */
[----:B------:R-:W1:Y:S01]  /*0190*/  LDC.64 R6, c[0x0][0x380] ;  /* 0x0000e000ff067b82 */ /* 0x000e620000000a00 */
[----:B------:R-:W-:-:S05]  /*01a0*/  IMAD R23, R10, -0x6, R11 ;  /* 0xfffffffa0a177824 */ /* 0x000fca00078e020b */
[----:B------:R-:W-:-:S05]  /*01b0*/  IADD3 R21, PT, PT, R23, R10, RZ ;  /* 0x0000000a17157210 */ /* 0x000fca0007ffe0ff */
[----:B------:R-:W-:-:S05]  /*01c0*/  IMAD.IADD R19, R21, 0x1, R10 ;  /* 0x0000000115137824 */ /* 0x000fca00078e020a */
[----:B------:R-:W-:-:S05]  /*01d0*/  IADD3 R17, PT, PT, R19, R10, RZ ;  /* 0x0000000a13117210 */ /* 0x000fca0007ffe0ff */
[----:B------:R-:W-:Y:S02]  /*01e0*/  IMAD.IADD R13, R17, 0x1, R10 ;  /* 0x00000001110d7824 */ /* 0x000fe400078e020a */
[----:B-1----:R-:W-:-:S03]  /*01f0*/  IMAD.WIDE.U32 R20, R21, 0x4, R6 ;  /* 0x0000000415147825 */ /* 0x002fc600078e0006 */
[----:B------:R-:W-:Y:S01]  /*0200*/  IADD3 R15, PT, PT, R13, R10, RZ ;  /* 0x0000000a0d0f7210 */ /* 0x000fe20007ffe0ff */
[--C-:B------:R-:W-:Y:S02]  /*0210*/  IMAD.WIDE.U32 R22, R23, 0x4, R6.reuse ;  /* 0x0000000417167825 */ /* 0x100fe400078e0006 */
[----:B0-----:R-:W2:Y:S02]  /*0220*/  LDG.E R21, desc[UR4][R20.64] ;  /* 0x0000000414157981 */ /* 0x001ea4000c1e1900 */
[--C-:B------:R-:W-:Y:S02]  /*0230*/  IMAD.WIDE.U32 R8, R9, 0x4, R6.reuse ;  /* 0x0000000409087825 */ /* 0x100fe400078e0006 */
[----:B------:R-:W2:Y:S02]  /*0240*/  LDG.E R4, desc[UR4][R22.64] ;  /* 0x0000000416047981 */ /* 0x000ea4000c1e1900 */
[--C-:B------:R-:W-:Y:S02]  /*0250*/  IMAD.WIDE.U32 R18, R19, 0x4, R6.reuse ;  /* 0x0000000413127825 */ /* 0x100fe400078e0006 */
[----:B------:R-:W2:Y:S02]  /*0260*/  LDG.E R10, desc[UR4][R8.64] ;  /* 0x00000004080a7981 */ /* 0x000ea4000c1e1900 */
[----:B------:R-:W-:-:S02]  /*0270*/  IMAD.WIDE.U32 R16, R17, 0x4, R6 ;  /* 0x0000000411107825 */ /* 0x000fc400078e0006 */
[----:B------:R-:W3:Y:S02]  /*0280*/  LDG.E R18, desc[UR4][R18.64] ;  /* 0x0000000412127981 */ /* 0x000ee4000c1e1900 */
[--C-:B------:R-:W-:Y:S02]  /*0290*/  IMAD.WIDE.U32 R12, R13, 0x4, R6.reuse ;  /* 0x000000040d0c7825 */ /* 0x100fe400078e0006 */
[----:B------:R-:W3:Y:S02]  /*02a0*/  LDG.E R17, desc[UR4][R16.64] ;  /* 0x0000000410117981 */ /* 0x000ee4000c1e1900 */
[--C-:B------:R-:W-:Y:S02]  /*02b0*/  IMAD.WIDE.U32 R14, R15, 0x4, R6.reuse ;  /* 0x000000040f0e7825 */ /* 0x100fe400078e0006 */
[----:B------:R-:W4:Y:S02]  /*02c0*/  LDG.E R12, desc[UR4][R12.64] ;  /* 0x000000040c0c7981 */ /* 0x000f24000c1e1900 */
[----:B------:R-:W-:-:S02]  /*02d0*/  IMAD.WIDE.U32 R6, R11, 0x4, R6 ;  /* 0x000000040b067825 */ /* 0x000fc400078e0006 */
[----:B------:R-:W4:Y:S04]  /*02e0*/  LDG.E R15, desc[UR4][R14.64] ;  /* 0x000000040e0f7981 */ /* 0x000f28000c1e1900 */
[----:B------:R-:W5:Y:S01]  /*02f0*/  LDG.E R6, desc[UR4][R6.64] ;  /* 0x0000000406067981 */ /* 0x000f62000c1e1900 */
[----:B--2---:R-:W-:-:S04]  /*0300*/  IADD3 R4, PT, PT, R21, R4, R10 ;  /* 0x0000000415047210 */ /* 0x004fc80007ffe00a */
[----:B---3--:R-:W-:-:S04]  /*0310*/  IADD3 R4, PT, PT, R17, R4, R18 ;  /* 0x0000000411047210 */ /* 0x008fc80007ffe012 */
[----:B----4-:R-:W-:-:S05]  /*0320*/  IADD3 R11, PT, PT, R15, R4, R12 ;  /* 0x000000040f0b7210 */ /* 0x010fca0007ffe00c */
[----:B-----5:R-:W-:-:S05]  /*0330*/  IMAD.IADD R11, R6, 0x1, R11 ;  /* 0x00000001060b7824 */ /* 0x020fca00078e020b */
[----:B------:R1:W-:Y:S02]  /*0340*/  STG.E desc[UR4][R8.64], R11 ;  /* 0x0000000b08007986 */ /* 0x0003e4000c101904 */
.L_x_1:
[----:B0-----:R-:W-:Y:S05]  /*0350*/  BSYNC.RECONVERGENT B0 ;  /* 0x0000000000007941 */ /* 0x001fea0003800200 */
.L_x_0:
[----:B------:R-:W-:Y:S01]  /*0360*/  BAR.SYNC.DEFER_BLOCKING 0x0 ;  /* 0x0000000000007b1d */ /* 0x000fe20000010000 */
[----:B------:R-:W-:-:S05]  /*0370*/  IMAD.WIDE.U32 R6, R5, 0x4, R2 ;  /* 0x0000000405067825 */ /* 0x000fca00078e0002 */
[----:B------:R-:W-:Y:S04]  /*0380*/  BSSY.RECONVERGENT B0, `(.L_x_2) ;  /* 0x0000006000007945 */ /* 0x000fe80003800200 */
[----:B------:R-:W-:Y:S05]  /*0390*/  @P1 BRA `(.L_x_3) ;  /* 0x0000000000101947 */ /* 0x000fea0003800000 */
[----:B------:R-:W2:Y:S04]  /*03a0*/  LDG.E R4, desc[UR4][R6.64+0x800] ;  /* 0x0008000406047981 */ /* 0x000ea8000c1e1900 */
[----:B-1----:R-:W2:Y:S02]  /*03b0*/  LDG.E R9, desc[UR4][R6.64] ;  /* 0x0000000406097981 */ /* 0x002ea4000c1e1900 */
[----:B--2---:R-:W-:-:S05]  /*03c0*/  IADD3 R9, PT, PT, R4, R9, RZ ;  /* 0x0000000904097210 */ /* 0x004fca0007ffe0ff */
[----:B------:R0:W-:Y:S02]  /*03d0*/  STG.E desc[UR4][R6.64], R9 ;  /* 0x0000000906007986 */ /* 0x0001e4000c101904 */
.L_x_3:
[----:B------:R-:W-:Y:S05]  /*03e0*/  BSYNC.RECONVERGENT B0 ;  /* 0x0000000000007941 */ /* 0x000fea0003800200 */
.L_x_2:
[----:B------:R-:W-:Y:S06]  /*03f0*/  BAR.SYNC.DEFER_BLOCKING 0x0 ;  /* 0x0000000000007b1d */ /* 0x000fec0000010000 */
[----:B------:R-:W-:Y:S04]  /*0400*/  BSSY.RECONVERGENT B0, `(.L_x_4) ;  /* 0x0000006000007945 */ /* 0x000fe80003800200 */
[----:B------:R-:W-:Y:S05]  /*0410*/  @P2 BRA `(.L_x_5) ;  /* 0x0000000000102947 */ /* 0x000fea0003800000 */
[----:B------:R-:W2:Y:S04]  /*0420*/  LDG.E R4, desc[UR4][R6.64+0x400] ;  /* 0x0004000406047981 */ /* 0x000ea8000c1e1900 */
[----:B01----:R-:W2:Y:S02]  /*0430*/  LDG.E R9, desc[UR4][R6.64] ;  /* 0x0000000406097981 */ /* 0x003ea4000c1e1900 */
[----:B--2---:R-:W-:-:S05]  /*0440*/  IMAD.IADD R9, R4, 0x1, R9 ;  /* 0x0000000104097824 */ /* 0x004fca00078e0209 */
[----:B------:R2:W-:Y:S02]  /*0450*/  STG.E desc[UR4][R6.64], R9 ;  /* 0x0000000906007986 */ /* 0x0005e4000c101904 */
.L_x_5:
[----:B------:R-:W-:Y:S05]  /*0460*/  BSYNC.RECONVERGENT B0 ;  /* 0x0000000000007941 */ /* 0x000fea0003800200 */
.L_x_4:
[----:B------:R-:W-:Y:S06]  /*0470*/  BAR.SYNC.DEFER_BLOCKING 0x0 ;  /* 0x0000000000007b1d */ /* 0x000fec0000010000 */
[----:B------:R-:W-:Y:S04]  /*0480*/  BSSY.RECONVERGENT B0, `(.L_x_6) ;  /* 0x0000006000007945 */ /* 0x000fe80003800200 */
[----:B------:R-:W-:Y:S05]  /*0490*/  @P3 BRA `(.L_x_7) ;  /* 0x0000000000103947 */ /* 0x000fea0003800000 */
[----:B------:R-:W3:Y:S04]  /*04a0*/  LDG.E R4, desc[UR4][R6.64+0x200] ;  /* 0x0002000406047981 */ /* 0x000ee8000c1e1900 */
[----:B012---:R-:W3:Y:S02]  /*04b0*/  LDG.E R9, desc[UR4][R6.64] ;  /* 0x0000000406097981 */ /* 0x007ee4000c1e1900 */
[----:B---3--:R-:W-:-:S05]  /*04c0*/  IADD3 R9, PT, PT, R4, R9, RZ ;  /* 0x0000000904097210 */ /* 0x008fca0007ffe0ff */
[----:B------:R3:W-:Y:S02]  /*04d0*/  STG.E desc[UR4][R6.64], R9 ;  /* 0x0000000906007986 */ /* 0x0007e4000c101904 */
.L_x_7:
[----:B------:R-:W-:Y:S05]  /*04e0*/  BSYNC.RECONVERGENT B0 ;  /* 0x0000000000007941 */ /* 0x000fea0003800200 */
.L_x_6:
[----:B------:R-:W-:Y:S06]  /*04f0*/  BAR.SYNC.DEFER_BLOCKING 0x0 ;  /* 0x0000000000007b1d */ /* 0x000fec0000010000 */
[----:B------:R-:W-:Y:S04]  /*0500*/  BSSY.RECONVERGENT B0, `(.L_x_8) ;  /* 0x0000006000007945 */ /* 0x000fe80003800200 */
[----:B------:R-:W-:Y:S05]  /*0510*/  @P0 BRA `(.L_x_9) ;  /* 0x0000000000100947 */ /* 0x000fea0003800000 */
[----:B------:R-:W4:Y:S04]  /*0520*/  LDG.E R4, desc[UR4][R6.64+0x100] ;  /* 0x0001000406047981 */ /* 0x000f28000c1e1900 */
[----:B0123--:R-:W4:Y:S02]  /*0530*/  LDG.E R9, desc[UR4][R6.64] ;  /* 0x0000000406097981 */ /* 0x00ff24000c1e1900 */
[----:B----4-:R-:W-:-:S05]  /*0540*/  IMAD.IADD R9, R4, 0x1, R9 ;  /* 0x0000000104097824 */ /* 0x010fca00078e0209 */
[----:B------:R4:W-:Y:S02]  /*0550*/  STG.E desc[UR4][R6.64], R9 ;  /* 0x0000000906007986 */ /* 0x0009e4000c101904 */
.L_x_9:
[----:B------:R-:W-:Y:S05]  /*0560*/  BSYNC.RECONVERGENT B0 ;  /* 0x0000000000007941 */ /* 0x000fea0003800200 */
.L_x_8:
[----:B------:R-:W-:Y:S06]  /*0570*/  BAR.SYNC.DEFER_BLOCKING 0x0 ;  /* 0x0000000000007b1d */ /* 0x000fec0000010000 */
[----:B------:R-:W-:Y:S05]  /*0580*/  @P4 EXIT ;  /* 0x000000000000494d */ /* 0x000fea0003800000 */
[----:B------:R-:W5:Y:S04]  /*0590*/  LDG.E.STRONG.SYS R4, desc[UR4][R6.64+0x80] ;  /* 0x0000800406047981 */ /* 0x000f68000c1f5900 */
[----:B01234-:R-:W5:Y:S02]  /*05a0*/  LDG.E.STRONG.SYS R9, desc[UR4][R6.64] ;  /* 0x0000000406097981 */ /* 0x01ff64000c1f5900 */
[----:B-----5:R-:W-:-:S05]  /*05b0*/  IADD3 R9, PT, PT, R4, R9, RZ ;  /* 0x0000000904097210 */ /* 0x020fca0007ffe0ff */
[----:B------:R0:W-:Y:S04]  /*05c0*/  STG.E.STRONG.SYS desc[UR4][R6.64], R9 ;  /* 0x0000000906007986 */ /* 0x0001e8000c115904 */
[----:B------:R-:W2:Y:S04]  /*05d0*/  LDG.E.STRONG.SYS R4, desc[UR4][R6.64+0x40] ;  /* 0x0000400406047981 */ /* 0x000ea8000c1f5900 */
[----:B------:R-:W2:Y:S02]  /*05e0*/  LDG.E.STRONG.SYS R11, desc[UR4][R6.64] ;  /* 0x00000004060b7981 */ /* 0x000ea4000c1f5900 */
[----:B--2---:R-:W-:-:S05]  /*05f0*/  IMAD.IADD R11, R4, 0x1, R11 ;  /* 0x00000001040b7824 */ /* 0x004fca00078e020b */
[----:B------:R1:W-:Y:S04]  /*0600*/  STG.E.STRONG.SYS desc[UR4][R6.64], R11 ;  /* 0x0000000b06007986 */ /* 0x0003e8000c115904 */
[----:B------:R-:W2:Y:S04]  /*0610*/  LDG.E.STRONG.SYS R4, desc[UR4][R6.64+0x20] ;  /* 0x0000200406047981 */ /* 0x000ea8000c1f5900 */
[----:B------:R-:W2:Y:S02]  /*0620*/  LDG.E.STRONG.SYS R13, desc[UR4][R6.64] ;  /* 0x00000004060d7981 */ /* 0x000ea4000c1f5900 */
[----:B--2---:R-:W-:-:S05]  /*0630*/  IADD3 R13, PT, PT, R4, R13, RZ ;  /* 0x0000000d040d7210 */ /* 0x004fca0007ffe0ff */
[----:B------:R2:W-:Y:S04]  /*0640*/  STG.E.STRONG.SYS desc[UR4][R6.64], R13 ;  /* 0x0000000d06007986 */ /* 0x0005e8000c115904 */
[----:B------:R-:W3:Y:S04]  /*0650*/  LDG.E.STRONG.SYS R4, desc[UR4][R6.64+0x10] ;  /* 0x0000100406047981 */ /* 0x000ee8000c1f5900 */
[----:B------:R-:W3:Y:S02]  /*0660*/  LDG.E.STRONG.SYS R15, desc[UR4][R6.64] ;  /* 0x00000004060f7981 */ /* 0x000ee4000c1f5900 */
[----:B---3--:R-:W-:-:S05]  /*0670*/  IMAD.IADD R15, R4, 0x1, R15 ;  /* 0x00000001040f7824 */ /* 0x008fca00078e020f */
[----:B------:R2:W-:Y:S04]  /*0680*/  STG.E.STRONG.SYS desc[UR4][R6.64], R15 ;  /* 0x0000000f06007986 */ /* 0x0005e8000c115904 */
[----:B------:R-:W3:Y:S04]  /*0690*/  LDG.E.STRONG.SYS R4, desc[UR4][R6.64+0x8] ;  /* 0x0000080406047981 */ /* 0x000ee8000c1f5900 */
[----:B0-----:R-:W3:Y:S02]  /*06a0*/  LDG.E.STRONG.SYS R9, desc[UR4][R6.64] ;  /* 0x0000000406097981 */ /* 0x001ee4000c1f5900 */
[----:B---3--:R-:W-:-:S05]  /*06b0*/  IADD3 R9, PT, PT, R4, R9, RZ ;  /* 0x0000000904097210 */ /* 0x008fca0007ffe0ff */
[----:B------:R2:W-:Y:S04]  /*06c0*/  STG.E.STRONG.SYS desc[UR4][R6.64], R9 ;  /* 0x0000000906007986 */ /* 0x0005e8000c115904 */
[----:B------:R-:W3:Y:S04]  /*06d0*/  LDG.E.STRONG.SYS R4, desc[UR4][R6.64+0x4] ;  /* 0x0000040406047981 */ /* 0x000ee8000c1f5900 */
[----:B-1----:R-:W3:Y:S01]  /*06e0*/  LDG.E.STRONG.SYS R11, desc[UR4][R6.64] ;  /* 0x00000004060b7981 */ /* 0x002ee2000c1f5900 */
[----:B------:R-:W-:Y:S01]  /*06f0*/  ISETP.NE.AND P0, PT, R5, RZ, PT ;  /* 0x000000ff0500720c */ /* 0x000fe20003f05270 */
[----:B---3--:R-:W-:-:S05]  /*0700*/  IMAD.IADD R11, R4, 0x1, R11 ;  /* 0x00000001040b7824 */ /* 0x008fca00078e020b */
[----:B------:R2:W-:Y:S07]  /*0710*/  STG.E.STRONG.SYS desc[UR4][R6.64], R11 ;  /* 0x0000000b06007986 */ /* 0x0005ee000c115904 */
[----:B------:R-:W-:Y:S05]  /*0720*/  @P0 EXIT ;  /* 0x000000000000094d */ /* 0x000fea0003800000 */
[----:B------:R-:W3:Y:S01]  /*0730*/  LDG.E R3, desc[UR4][R2.64] ;  /* 0x0000000402037981 */ /* 0x000ee2000c1e1900 */
[----:B------:R-:W0:Y:S02]  /*0740*/  LDC.64 R4, c[0x0][0x388] ;  /* 0x0000e200ff047b82 */ /* 0x000e240000000a00 */
[----:B0-----:R-:W-:-:S05]  /*0750*/  IMAD.WIDE.U32 R4, R0, 0x4, R4 ;  /* 0x0000000400047825 */ /* 0x001fca00078e0004 */
[----:B---3--:R-:W-:Y:S01]  /*0760*/  STG.E desc[UR4][R4.64], R3 ;  /* 0x0000000304007986 */ /* 0x008fe2000c101904 */
[----:B------:R-:W-:Y:S05]  /*0770*/  EXIT ;  /* 0x000000000000794d */ /* 0x000fea0003800000 */
.L_x_10:
[----:B------:R-:W-:-:S00]  /*0780*/  BRA `(.L_x_10) ;  /* 0xfffffffc00fc7947 */ /* 0x000fc0000383ffff */
[----:B------:R-:W-:-:S00]  /*0790*/  NOP ;  /* 0x0000000000007918 */ /* 0x000fc00000000000 */
        /* <DEDUP_REMOVED lines=14> */
.L_x_11:


//--------------------- .nv.shared.reserved.0     --------------------------
	.section	.nv.shared.reserved.0,"aw",@nobits
	.weak		__nv_reservedSMEM_offset_0_alias
	.size		__nv_reservedSMEM_offset_0_alias, 0, 64
	.other		__nv_reservedSMEM_offset_0_alias,@"STO_CUDA_RESERVED_SHARED STV_DEFAULT"
__nv_reservedSMEM_offset_0_alias:
	.zero		0
	.zero		64


//--------------------- .nv.constant0._Z25reduce_complete_unrollingPiS_i --------------------------
	.section	.nv.constant0._Z25reduce_complete_unrollingPiS_i,"a",@progbits
	.sectionflags	@""
	.align	4
.nv.constant0._Z25reduce_complete_unrollingPiS_i:
	.zero		916


//--------------------- SYMBOLS --------------------------

	.type		.nv.reservedSmem.offset0,@object
	.size		.nv.reservedSmem.offset0,0x4
